//
// Generated by NVIDIA NVVM Compiler
//
// Compiler Build ID: CL-36424714
// Cuda compilation tools, release 13.0, V13.0.88
// Based on NVVM 20.0.0
//

.version 9.0
.target sm_100
.address_size 64

	// .globl	_Z10initParentPii
.global .align 4 .u32 mstWeight;
.global .align 4 .u32 d_MOD = 1000000007;

.visible .entry _Z10initParentPii(
	.param .u64 .ptr .align 1 _Z10initParentPii_param_0,
	.param .u32 _Z10initParentPii_param_1
)
{
	.reg .pred 	%p<2>;
	.reg .b32 	%r<6>;
	.reg .b64 	%rd<5>;

	ld.param.u64 	%rd1, [_Z10initParentPii_param_0];
	ld.param.u32 	%r2, [_Z10initParentPii_param_1];
	mov.u32 	%r3, %ctaid.x;
	mov.u32 	%r4, %ntid.x;
	mov.u32 	%r5, %tid.x;
	mad.lo.s32 	%r1, %r3, %r4, %r5;
	setp.ge.s32 	%p1, %r1, %r2;
	@%p1 bra 	$L__BB0_2;
	cvta.to.global.u64 	%rd2, %rd1;
	mul.wide.s32 	%rd3, %r1, 4;
	add.s64 	%rd4, %rd2, %rd3;
	st.global.u32 	[%rd4], %r1;
$L__BB0_2:
	ret;

}
	// .globl	_Z13initMinVertexPxii
.visible .entry _Z13initMinVertexPxii(
	.param .u64 .ptr .align 1 _Z13initMinVertexPxii_param_0,
	.param .u32 _Z13initMinVertexPxii_param_1,
	.param .u32 _Z13initMinVertexPxii_param_2
)
{
	.reg .pred 	%p<2>;
	.reg .b32 	%r<7>;
	.reg .b64 	%rd<7>;

	ld.param.u64 	%rd1, [_Z13initMinVertexPxii_param_0];
	ld.param.u32 	%r2, [_Z13initMinVertexPxii_param_1];
	ld.param.u32 	%r3, [_Z13initMinVertexPxii_param_2];
	mov.u32 	%r4, %ctaid.x;
	mov.u32 	%r5, %ntid.x;
	mov.u32 	%r6, %tid.x;
	mad.lo.s32 	%r1, %r4, %r5, %r6;
	setp.ge.s32 	%p1, %r1, %r3;
	@%p1 bra 	$L__BB1_2;
	cvta.to.global.u64 	%rd2, %rd1;
	cvt.u64.u32 	%rd3, %r2;
	or.b64  	%rd4, %rd3, 4294967296000000;
	mul.wide.s32 	%rd5, %r1, 8;
	add.s64 	%rd6, %rd2, %rd5;
	st.global.u64 	[%rd6], %rd4;
$L__BB1_2:
	ret;

}
	// .globl	_Z11findMinEdgePiS_S_S_S_PxS_i
.visible .entry _Z11findMinEdgePiS_S_S_S_PxS_i(
	.param .u64 .ptr .align 1 _Z11findMinEdgePiS_S_S_S_PxS_i_param_0,
	.param .u64 .ptr .align 1 _Z11findMinEdgePiS_S_S_S_PxS_i_param_1,
	.param .u64 .ptr .align 1 _Z11findMinEdgePiS_S_S_S_PxS_i_param_2,
	.param .u64 .ptr .align 1 _Z11findMinEdgePiS_S_S_S_PxS_i_param_3,
	.param .u64 .ptr .align 1 _Z11findMinEdgePiS_S_S_S_PxS_i_param_4,
	.param .u64 .ptr .align 1 _Z11findMinEdgePiS_S_S_S_PxS_i_param_5,
	.param .u64 .ptr .align 1 _Z11findMinEdgePiS_S_S_S_PxS_i_param_6,
	.param .u32 _Z11findMinEdgePiS_S_S_S_PxS_i_param_7
)
{
	.reg .pred 	%p<8>;
	.reg .b32 	%r<25>;
	.reg .b64 	%rd<50>;

	ld.param.u64 	%rd9, [_Z11findMinEdgePiS_S_S_S_PxS_i_param_0];
	ld.param.u64 	%rd10, [_Z11findMinEdgePiS_S_S_S_PxS_i_param_1];
	ld.param.u64 	%rd11, [_Z11findMinEdgePiS_S_S_S_PxS_i_param_2];
	ld.param.u64 	%rd12, [_Z11findMinEdgePiS_S_S_S_PxS_i_param_3];
	ld.param.u64 	%rd15, [_Z11findMinEdgePiS_S_S_S_PxS_i_param_4];
	ld.param.u64 	%rd13, [_Z11findMinEdgePiS_S_S_S_PxS_i_param_5];
	ld.param.u64 	%rd14, [_Z11findMinEdgePiS_S_S_S_PxS_i_param_6];
	ld.param.u32 	%r13, [_Z11findMinEdgePiS_S_S_S_PxS_i_param_7];
	cvta.to.global.u64 	%rd1, %rd15;
	mov.u32 	%r14, %ctaid.x;
	mov.u32 	%r15, %ntid.x;
	mov.u32 	%r16, %tid.x;
	mad.lo.s32 	%r1, %r14, %r15, %r16;
	setp.ge.s32 	%p1, %r1, %r13;
	@%p1 bra 	$L__BB2_9;
	cvta.to.global.u64 	%rd16, %rd14;
	mul.wide.s32 	%rd17, %r1, 4;
	add.s64 	%rd2, %rd16, %rd17;
	ld.global.u32 	%r17, [%rd2];
	setp.ne.s32 	%p2, %r17, 0;
	@%p2 bra 	$L__BB2_9;
	cvta.to.global.u64 	%rd18, %rd9;
	add.s64 	%rd20, %rd18, %rd17;
	ld.global.u32 	%r22, [%rd20];
	cvt.s64.s32 	%rd48, %r22;
	mul.wide.s32 	%rd21, %r22, 4;
	add.s64 	%rd22, %rd1, %rd21;
	ld.global.u32 	%r21, [%rd22];
	setp.eq.s32 	%p3, %r21, %r22;
	@%p3 bra 	$L__BB2_4;
$L__BB2_3:
	mov.u32 	%r22, %r21;
	cvt.s64.s32 	%rd48, %r22;
	mul.wide.s32 	%rd23, %r22, 4;
	add.s64 	%rd24, %rd1, %rd23;
	ld.global.u32 	%r21, [%rd24];
	setp.ne.s32 	%p4, %r21, %r22;
	@%p4 bra 	$L__BB2_3;
$L__BB2_4:
	membar.gl;
	cvta.to.global.u64 	%rd25, %rd10;
	add.s64 	%rd27, %rd25, %rd17;
	ld.global.u32 	%r24, [%rd27];
	cvt.s64.s32 	%rd49, %r24;
	mul.wide.s32 	%rd28, %r24, 4;
	add.s64 	%rd29, %rd1, %rd28;
	ld.global.u32 	%r23, [%rd29];
	setp.eq.s32 	%p5, %r23, %r24;
	@%p5 bra 	$L__BB2_6;
$L__BB2_5:
	mov.u32 	%r24, %r23;
	cvt.s64.s32 	%rd49, %r24;
	mul.wide.s32 	%rd30, %r24, 4;
	add.s64 	%rd31, %rd1, %rd30;
	ld.global.u32 	%r23, [%rd31];
	setp.ne.s32 	%p6, %r23, %r24;
	@%p6 bra 	$L__BB2_5;
$L__BB2_6:
	membar.gl;
	cvta.to.global.u64 	%rd32, %rd11;
	add.s64 	%rd34, %rd32, %rd17;
	ld.global.u32 	%r18, [%rd34];
	cvta.to.global.u64 	%rd35, %rd12;
	add.s64 	%rd36, %rd35, %rd17;
	ld.global.u32 	%r19, [%rd36];
	mul.lo.s32 	%r12, %r19, %r18;
	setp.ne.s32 	%p7, %r22, %r24;
	@%p7 bra 	$L__BB2_8;
	mov.b32 	%r20, 1;
	st.global.u32 	[%rd2], %r20;
	bra.uni 	$L__BB2_9;
$L__BB2_8:
	cvta.to.global.u64 	%rd37, %rd13;
	cvt.u64.u32 	%rd38, %r12;
	shl.b64 	%rd39, %rd38, 32;
	cvt.u64.u32 	%rd40, %r1;
	or.b64  	%rd41, %rd39, %rd40;
	shl.b64 	%rd42, %rd48, 3;
	add.s64 	%rd43, %rd37, %rd42;
	atom.global.min.s64 	%rd44, [%rd43], %rd41;
	shl.b64 	%rd45, %rd49, 3;
	add.s64 	%rd46, %rd37, %rd45;
	atom.global.min.s64 	%rd47, [%rd46], %rd41;
	membar.gl;
$L__BB2_9:
	ret;

}
	// .globl	_Z15mergeComponentsPiS_S_S_S_PxS_iS_i
.visible .entry _Z15mergeComponentsPiS_S_S_S_PxS_iS_i(
	.param .u64 .ptr .align 1 _Z15mergeComponentsPiS_S_S_S_PxS_iS_i_param_0,
	.param .u64 .ptr .align 1 _Z15mergeComponentsPiS_S_S_S_PxS_iS_i_param_1,
	.param .u64 .ptr .align 1 _Z15mergeComponentsPiS_S_S_S_PxS_iS_i_param_2,
	.param .u64 .ptr .align 1 _Z15mergeComponentsPiS_S_S_S_PxS_iS_i_param_3,
	.param .u64 .ptr .align 1 _Z15mergeComponentsPiS_S_S_S_PxS_iS_i_param_4,
	.param .u64 .ptr .align 1 _Z15mergeComponentsPiS_S_S_S_PxS_iS_i_param_5,
	.param .u64 .ptr .align 1 _Z15mergeComponentsPiS_S_S_S_PxS_iS_i_param_6,
	.param .u32 _Z15mergeComponentsPiS_S_S_S_PxS_iS_i_param_7,
	.param .u64 .ptr .align 1 _Z15mergeComponentsPiS_S_S_S_PxS_iS_i_param_8,
	.param .u32 _Z15mergeComponentsPiS_S_S_S_PxS_iS_i_param_9
)
{
	.reg .pred 	%p<19>;
	.reg .b32 	%r<31>;
	.reg .b64 	%rd<31>;

	ld.param.u64 	%rd7, [_Z15mergeComponentsPiS_S_S_S_PxS_iS_i_param_0];
	ld.param.u64 	%rd8, [_Z15mergeComponentsPiS_S_S_S_PxS_iS_i_param_1];
	ld.param.u64 	%rd11, [_Z15mergeComponentsPiS_S_S_S_PxS_iS_i_param_4];
	ld.param.u64 	%rd9, [_Z15mergeComponentsPiS_S_S_S_PxS_iS_i_param_5];
	ld.param.u64 	%rd10, [_Z15mergeComponentsPiS_S_S_S_PxS_iS_i_param_6];
	ld.param.u32 	%r14, [_Z15mergeComponentsPiS_S_S_S_PxS_iS_i_param_7];
	ld.param.u64 	%rd12, [_Z15mergeComponentsPiS_S_S_S_PxS_iS_i_param_8];
	ld.param.u32 	%r15, [_Z15mergeComponentsPiS_S_S_S_PxS_iS_i_param_9];
	cvta.to.global.u64 	%rd1, %rd12;
	cvta.to.global.u64 	%rd2, %rd11;
	mov.u32 	%r16, %ctaid.x;
	mov.u32 	%r17, %ntid.x;
	mov.u32 	%r18, %tid.x;
	mad.lo.s32 	%r1, %r16, %r17, %r18;
	setp.ge.s32 	%p3, %r1, %r15;
	@%p3 bra 	$L__BB3_16;
	cvta.to.global.u64 	%rd13, %rd9;
	cvta.to.global.u64 	%rd14, %rd7;
	mul.wide.s32 	%rd15, %r1, 8;
	add.s64 	%rd3, %rd13, %rd15;
	ld.global.u64 	%rd16, [%rd3];
	cvt.u32.u64 	%r2, %rd16;
	shl.b64 	%rd17, %rd16, 32;
	shr.s64 	%rd4, %rd17, 30;
	add.s64 	%rd18, %rd14, %rd4;
	ld.global.u32 	%r28, [%rd18];
	mul.wide.s32 	%rd19, %r28, 4;
	add.s64 	%rd20, %rd2, %rd19;
	ld.global.u32 	%r27, [%rd20];
	setp.eq.s32 	%p4, %r27, %r28;
	@%p4 bra 	$L__BB3_3;
$L__BB3_2:
	mov.u32 	%r28, %r27;
	mul.wide.s32 	%rd21, %r28, 4;
	add.s64 	%rd22, %rd2, %rd21;
	ld.global.u32 	%r27, [%rd22];
	setp.ne.s32 	%p5, %r27, %r28;
	@%p5 bra 	$L__BB3_2;
$L__BB3_3:
	membar.gl;
	cvta.to.global.u64 	%rd23, %rd8;
	add.s64 	%rd24, %rd23, %rd4;
	ld.global.u32 	%r30, [%rd24];
	mul.wide.s32 	%rd25, %r30, 4;
	add.s64 	%rd26, %rd2, %rd25;
	ld.global.u32 	%r29, [%rd26];
	setp.eq.s32 	%p6, %r29, %r30;
	@%p6 bra 	$L__BB3_5;
$L__BB3_4:
	mov.u32 	%r30, %r29;
	mul.wide.s32 	%rd27, %r30, 4;
	add.s64 	%rd28, %rd2, %rd27;
	ld.global.u32 	%r29, [%rd28];
	setp.ne.s32 	%p7, %r29, %r30;
	@%p7 bra 	$L__BB3_4;
$L__BB3_5:
	membar.gl;
	setp.eq.s32 	%p9, %r28, %r30;
	mul.wide.s32 	%rd29, %r1, 4;
	add.s64 	%rd5, %rd2, %rd29;
	mov.pred 	%p18, 0;
	@%p9 bra 	$L__BB3_7;
	ld.global.u32 	%r19, [%rd5];
	setp.eq.s32 	%p18, %r19, %r1;
$L__BB3_7:
	setp.eq.s32 	%p10, %r14, %r2;
	not.pred 	%p11, %p18;
	or.pred  	%p12, %p10, %p11;
	@%p12 bra 	$L__BB3_16;
	cvta.to.global.u64 	%rd30, %rd10;
	add.s64 	%rd6, %rd30, %rd4;
	ld.global.u32 	%r20, [%rd6];
	setp.ne.s32 	%p13, %r20, 0;
	@%p13 bra 	$L__BB3_16;
	ld.global.u32 	%r13, [%rd3+4];
	setp.ne.s32 	%p14, %r28, %r1;
	@%p14 bra 	$L__BB3_12;
	atom.relaxed.global.cas.b32 	%r24, [%rd6], 0, 1;
	setp.ne.s32 	%p17, %r24, 0;
	@%p17 bra 	$L__BB3_15;
	atom.global.add.u32 	%r25, [%rd1], -1;
	st.global.u32 	[%rd5], %r30;
	membar.gl;
	atom.global.add.u32 	%r26, [mstWeight], %r13;
	bra.uni 	$L__BB3_15;
$L__BB3_12:
	setp.ne.s32 	%p15, %r30, %r1;
	@%p15 bra 	$L__BB3_15;
	atom.relaxed.global.cas.b32 	%r21, [%rd6], 0, 1;
	setp.ne.s32 	%p16, %r21, 0;
	@%p16 bra 	$L__BB3_15;
	atom.global.add.u32 	%r22, [%rd1], -1;
	st.global.u32 	[%rd5], %r28;
	membar.gl;
	atom.global.add.u32 	%r23, [mstWeight], %r13;
$L__BB3_15:
	membar.gl;
$L__BB3_16:
	ret;

}
	// .globl	_Z6modMSTv
.visible .entry _Z6modMSTv()
{
	.reg .b32 	%r<8>;

	ld.global.u32 	%r1, [mstWeight];
	mul.hi.s32 	%r2, %r1, 1152921497;
	shr.u32 	%r3, %r2, 31;
	shr.s32 	%r4, %r2, 28;
	add.s32 	%r5, %r4, %r3;
	mul.lo.s32 	%r6, %r5, 1000000007;
	sub.s32 	%r7, %r1, %r6;
	st.global.u32 	[mstWeight], %r7;
	ret;

}


// ===== COMPILED SASS (sm_100) =====

	.target	sm_100

	.elftype	@"ET_EXEC"


//--------------------- .note.nv.tkinfo           --------------------------
	.section	.note.nv.tkinfo,"",@"SHT_NOTE"
	.sectionflags	@"SHF_NOTE_NV_TKINFO"
	.tkinfo
        /*0018*/ 	.word	0x00000002
        /*0030*/ 	.string	""
        /*0030*/ 	.string	"ptxas"
        /*0030*/ 	.string	"Cuda compilation tools, release 13.0, V13.0.88"
        /*0030*/ 	.string	"Build cuda_13.0.r13.0/compiler.36424714_0"
        /*0030*/ 	.string	"-arch sm_100 -m 64 "



//--------------------- .note.nv.cuinfo           --------------------------
	.section	.note.nv.cuinfo,"",@"SHT_NOTE"
	.sectionflags	@"SHF_NOTE_NV_CUINFO"
        /*0018*/ 	.short	0x0002
        /*001a*/ 	.short	0x0064
        /*001c*/ 	.short	0x0082
	.zero		2


//--------------------- .nv.info                  --------------------------
	.section	.nv.info,"",@"SHT_CUDA_INFO"
	.align	4


	//----- nvinfo : EIATTR_REGCOUNT
	.align		4
        /*0000*/ 	.byte	0x04, 0x2f
        /*0002*/ 	.short	(.L_3 - .L_2)
	.align		4
.L_2:
        /*0004*/ 	.word	index@(_Z10initParentPii)
        /*0008*/ 	.word	0x00000008


	//----- nvinfo : EIATTR_FRAME_SIZE
	.align		4
.L_3:
        /*000c*/ 	.byte	0x04, 0x11
        /*000e*/ 	.short	(.L_5 - .L_4)
	.align		4
.L_4:
        /*0010*/ 	.word	index@(_Z10initParentPii)
        /*0014*/ 	.word	0x00000000


	//----- nvinfo : EIATTR_REGCOUNT
	.align		4
.L_5:
        /*0018*/ 	.byte	0x04, 0x2f
        /*001a*/ 	.short	(.L_7 - .L_6)
	.align		4
.L_6:
        /*001c*/ 	.word	index@(_Z13initMinVertexPxii)
        /*0020*/ 	.word	0x00000008


	//----- nvinfo : EIATTR_FRAME_SIZE
	.align		4
.L_7:
        /*0024*/ 	.byte	0x04, 0x11
        /*0026*/ 	.short	(.L_9 - .L_8)
	.align		4
.L_8:
        /*0028*/ 	.word	index@(_Z13initMinVertexPxii)
        /*002c*/ 	.word	0x00000000


	//----- nvinfo : EIATTR_REGCOUNT
	.align		4
.L_9:
        /*0030*/ 	.byte	0x04, 0x2f
        /*0032*/ 	.short	(.L_11 - .L_10)
	.align		4
.L_10:
        /*0034*/ 	.word	index@(_Z11findMinEdgePiS_S_S_S_PxS_i)
        /*0038*/ 	.word	0x00000016


	//----- nvinfo : EIATTR_FRAME_SIZE
	.align		4
.L_11:
        /*003c*/ 	.byte	0x04, 0x11
        /*003e*/ 	.short	(.L_13 - .L_12)
	.align		4
.L_12:
        /*0040*/ 	.word	index@(_Z11findMinEdgePiS_S_S_S_PxS_i)
        /*0044*/ 	.word	0x00000000


	//----- nvinfo : EIATTR_REGCOUNT
	.align		4
.L_13:
        /*0048*/ 	.byte	0x04, 0x2f
        /*004a*/ 	.short	(.L_15 - .L_14)
	.align		4
.L_14:
        /*004c*/ 	.word	index@(_Z15mergeComponentsPiS_S_S_S_PxS_iS_i)
        /*0050*/ 	.word	0x00000011


	//----- nvinfo : EIATTR_FRAME_SIZE
	.align		4
.L_15:
        /*0054*/ 	.byte	0x04, 0x11
        /*0056*/ 	.short	(.L_17 - .L_16)
	.align		4
.L_16:
        /*0058*/ 	.word	index@(_Z15mergeComponentsPiS_S_S_S_PxS_iS_i)
        /*005c*/ 	.word	0x00000000


	//----- nvinfo : EIATTR_REGCOUNT
	.align		4
.L_17:
        /*0060*/ 	.byte	0x04, 0x2f
        /*0062*/ 	.short	(.L_19 - .L_18)
	.align		4
.L_18:
        /*0064*/ 	.word	index@(_Z6modMSTv)
        /*0068*/ 	.word	0x00000008


	//----- nvinfo : EIATTR_FRAME_SIZE
	.align		4
.L_19:
        /*006c*/ 	.byte	0x04, 0x11
        /*006e*/ 	.short	(.L_21 - .L_20)
	.align		4
.L_20:
        /*0070*/ 	.word	index@(_Z6modMSTv)
        /*0074*/ 	.word	0x00000000


	//----- nvinfo : EIATTR_MIN_STACK_SIZE
	.align		4
.L_21:
        /*0078*/ 	.byte	0x04, 0x12
        /*007a*/ 	.short	(.L_23 - .L_22)
	.align		4
.L_22:
        /*007c*/ 	.word	index@(_Z6modMSTv)
        /*0080*/ 	.word	0x00000000


	//----- nvinfo : EIATTR_MIN_STACK_SIZE
	.align		4
.L_23:
        /*0084*/ 	.byte	0x04, 0x12
        /*0086*/ 	.short	(.L_25 - .L_24)
	.align		4
.L_24:
        /*0088*/ 	.word	index@(_Z15mergeComponentsPiS_S_S_S_PxS_iS_i)
        /*008c*/ 	.word	0x00000000


	//----- nvinfo : EIATTR_MIN_STACK_SIZE
	.align		4
.L_25:
        /*0090*/ 	.byte	0x04, 0x12
        /*0092*/ 	.short	(.L_27 - .L_26)
	.align		4
.L_26:
        /*0094*/ 	.word	index@(_Z11findMinEdgePiS_S_S_S_PxS_i)
        /*0098*/ 	.word	0x00000000


	//----- nvinfo : EIATTR_MIN_STACK_SIZE
	.align		4
.L_27:
        /*009c*/ 	.byte	0x04, 0x12
        /*009e*/ 	.short	(.L_29 - .L_28)
	.align		4
.L_28:
        /*00a0*/ 	.word	index@(_Z13initMinVertexPxii)
        /*00a4*/ 	.word	0x00000000


	//----- nvinfo : EIATTR_MIN_STACK_SIZE
	.align		4
.L_29:
        /*00a8*/ 	.byte	0x04, 0x12
        /*00aa*/ 	.short	(.L_31 - .L_30)
	.align		4
.L_30:
        /*00ac*/ 	.word	index@(_Z10initParentPii)
        /*00b0*/ 	.word	0x00000000
.L_31:


//--------------------- .nv.compat                --------------------------
	.section	.nv.compat,"",@"SHT_CUDA_COMPAT_INFO"
	.align	4
        /*0000*/ 	.byte	0x02, 0x09, 0x00, 0x00, 0x02, 0x02, 0x01, 0x00, 0x02, 0x05, 0x05, 0x00, 0x03, 0x07, 0x01, 0x01
        /*0010*/ 	.byte	0x02, 0x03, 0x00, 0x00, 0x02, 0x06, 0x01, 0x00, 0x04, 0x0b, 0x08, 0x00, 0x09, 0x00, 0x00, 0x00
        /*0020*/ 	.byte	0x00, 0x00, 0x00, 0x00


//--------------------- .nv.info._Z6modMSTv       --------------------------
	.section	.nv.info._Z6modMSTv,"",@"SHT_CUDA_INFO"
	.sectionflags	@""
	.align	4


	//----- nvinfo : EIATTR_CUDA_API_VERSION
	.align		4
        /*0000*/ 	.byte	0x04, 0x37
        /*0002*/ 	.short	(.L_33 - .L_32)
.L_32:
        /*0004*/ 	.word	0x00000082


	//----- nvinfo : EIATTR_SPARSE_MMA_MASK
	.align		4
.L_33:
        /*0008*/ 	.byte	0x03, 0x50
        /*000a*/ 	.short	0x0000


	//----- nvinfo : EIATTR_MAXREG_COUNT
	.align		4
        /*000c*/ 	.byte	0x03, 0x1b
        /*000e*/ 	.short	0x00ff


	//----- nvinfo : EIATTR_MERCURY_ISA_VERSION
	.align		4
        /*0010*/ 	.byte	0x03, 0x5f
        /*0012*/ 	.short	0x0101


	//----- nvinfo : EIATTR_VRC_CTA_INIT_COUNT
	.align		4
        /*0014*/ 	.byte	0x02, 0x4a
	.zero		1
	.zero		1


	//----- nvinfo : EIATTR_EXIT_INSTR_OFFSETS
	.align		4
        /*0018*/ 	.byte	0x04, 0x1c
        /*001a*/ 	.short	(.L_35 - .L_34)


	//   ....[0]....
.L_34:
        /*001c*/ 	.word	0x00000090


	//----- nvinfo : EIATTR_SW_WAR
	.align		4
.L_35:
        /*0020*/ 	.byte	0x04, 0x36
        /*0022*/ 	.short	(.L_37 - .L_36)
.L_36:
        /*0024*/ 	.word	0x00000008
.L_37:


//--------------------- .nv.info._Z15mergeComponentsPiS_S_S_S_PxS_iS_i --------------------------
	.section	.nv.info._Z15mergeComponentsPiS_S_S_S_PxS_iS_i,"",@"SHT_CUDA_INFO"
	.sectionflags	@""
	.align	4


	//----- nvinfo : EIATTR_CUDA_API_VERSION
	.align		4
        /*0000*/ 	.byte	0x04, 0x37
        /*0002*/ 	.short	(.L_39 - .L_38)
.L_38:
        /*0004*/ 	.word	0x00000082


	//----- nvinfo : EIATTR_KPARAM_INFO
	.align		4
.L_39:
        /*0008*/ 	.byte	0x04, 0x17
        /*000a*/ 	.short	(.L_41 - .L_40)
.L_40:
        /*000c*/ 	.word	0x00000000
        /*0010*/ 	.short	0x0009
        /*0012*/ 	.short	0x0048
        /*0014*/ 	.byte	0x00, 0xf0, 0x11, 0x00


	//----- nvinfo : EIATTR_KPARAM_INFO
	.align		4
.L_41:
        /*0018*/ 	.byte	0x04, 0x17
        /*001a*/ 	.short	(.L_43 - .L_42)
.L_42:
        /*001c*/ 	.word	0x00000000
        /*0020*/ 	.short	0x0008
        /*0022*/ 	.short	0x0040
        /*0024*/ 	.byte	0x00, 0xf5, 0x21, 0x00


	//----- nvinfo : EIATTR_KPARAM_INFO
	.align		4
.L_43:
        /*0028*/ 	.byte	0x04, 0x17
        /*002a*/ 	.short	(.L_45 - .L_44)
.L_44:
        /*002c*/ 	.word	0x00000000
        /*0030*/ 	.short	0x0007
        /*0032*/ 	.short	0x0038
        /*0034*/ 	.byte	0x00, 0xf0, 0x11, 0x00


	//----- nvinfo : EIATTR_KPARAM_INFO
	.align		4
.L_45:
        /*0038*/ 	.byte	0x04, 0x17
        /*003a*/ 	.short	(.L_47 - .L_46)
.L_46:
        /*003c*/ 	.word	0x00000000
        /*0040*/ 	.short	0x0006
        /*0042*/ 	.short	0x0030
        /*0044*/ 	.byte	0x00, 0xf5, 0x21, 0x00


	//----- nvinfo : EIATTR_KPARAM_INFO
	.align		4
.L_47:
        /*0048*/ 	.byte	0x04, 0x17
        /*004a*/ 	.short	(.L_49 - .L_48)
.L_48:
        /*004c*/ 	.word	0x00000000
        /*0050*/ 	.short	0x0005
        /*0052*/ 	.short	0x0028
        /*0054*/ 	.byte	0x00, 0xf5, 0x21, 0x00


	//----- nvinfo : EIATTR_KPARAM_INFO
	.align		4
.L_49:
        /*0058*/ 	.byte	0x04, 0x17
        /*005a*/ 	.short	(.L_51 - .L_50)
.L_50:
        /*005c*/ 	.word	0x00000000
        /*0060*/ 	.short	0x0004
        /*0062*/ 	.short	0x0020
        /*0064*/ 	.byte	0x00, 0xf5, 0x21, 0x00


	//----- nvinfo : EIATTR_KPARAM_INFO
	.align		4
.L_51:
        /*0068*/ 	.byte	0x04, 0x17
        /*006a*/ 	.short	(.L_53 - .L_52)
.L_52:
        /*006c*/ 	.word	0x00000000
        /*0070*/ 	.short	0x0003
        /*0072*/ 	.short	0x0018
        /*0074*/ 	.byte	0x00, 0xf5, 0x21, 0x00


	//----- nvinfo : EIATTR_KPARAM_INFO
	.align		4
.L_53:
        /*0078*/ 	.byte	0x04, 0x17
        /*007a*/ 	.short	(.L_55 - .L_54)
.L_54:
        /*007c*/ 	.word	0x00000000
        /*0080*/ 	.short	0x0002
        /*0082*/ 	.short	0x0010
        /*0084*/ 	.byte	0x00, 0xf5, 0x21, 0x00


	//----- nvinfo : EIATTR_KPARAM_INFO
	.align		4
.L_55:
        /*0088*/ 	.byte	0x04, 0x17
        /*008a*/ 	.short	(.L_57 - .L_56)
.L_56:
        /*008c*/ 	.word	0x00000000
        /*0090*/ 	.short	0x0001
        /*0092*/ 	.short	0x0008
        /*0094*/ 	.byte	0x00, 0xf5, 0x21, 0x00


	//----- nvinfo : EIATTR_KPARAM_INFO
	.align		4
.L_57:
        /*0098*/ 	.byte	0x04, 0x17
        /*009a*/ 	.short	(.L_59 - .L_58)
.L_58:
        /*009c*/ 	.word	0x00000000
        /*00a0*/ 	.short	0x0000
        /*00a2*/ 	.short	0x0000
        /*00a4*/ 	.byte	0x00, 0xf5, 0x21, 0x00


	//----- nvinfo : EIATTR_SPARSE_MMA_MASK
	.align		4
.L_59:
        /*00a8*/ 	.byte	0x03, 0x50
        /*00aa*/ 	.short	0x0000


	//----- nvinfo : EIATTR_MAXREG_COUNT
	.align		4
        /*00ac*/ 	.byte	0x03, 0x1b
        /*00ae*/ 	.short	0x00ff


	//----- nvinfo : EIATTR_MERCURY_ISA_VERSION
	.align		4
        /*00b0*/ 	.byte	0x03, 0x5f
        /*00b2*/ 	.short	0x0101


	//----- nvinfo : EIATTR_INT_WARP_WIDE_INSTR_OFFSETS
	.align		4
        /*00b4*/ 	.byte	0x04, 0x31
        /*00b6*/ 	.short	(.L_61 - .L_60)


	//   ....[0]....
.L_60:
        /*00b8*/ 	.word	0x00000590


	//   ....[1]....
        /*00bc*/ 	.word	0x00000640


	//   ....[2]....
        /*00c0*/ 	.word	0x00000660


	//   ....[3]....
        /*00c4*/ 	.word	0x00000750


	//   ....[4]....
        /*00c8*/ 	.word	0x00000800


	//   ....[5]....
        /*00cc*/ 	.word	0x00000820


	//----- nvinfo : EIATTR_VRC_CTA_INIT_COUNT
	.align		4
.L_61:
        /*00d0*/ 	.byte	0x02, 0x4a
	.zero		1
	.zero		1


	//----- nvinfo : EIATTR_EXIT_INSTR_OFFSETS
	.align		4
        /*00d4*/ 	.byte	0x04, 0x1c
        /*00d6*/ 	.short	(.L_63 - .L_62)


	//   ....[0]....
.L_62:
        /*00d8*/ 	.word	0x00000070


	//   ....[1]....
        /*00dc*/ 	.word	0x00000470


	//   ....[2]....
        /*00e0*/ 	.word	0x000004d0


	//   ....[3]....
        /*00e4*/ 	.word	0x000008c0


	//----- nvinfo : EIATTR_CRS_STACK_SIZE
	.align		4
.L_63:
        /*00e8*/ 	.byte	0x04, 0x1e
        /*00ea*/ 	.short	(.L_65 - .L_64)
.L_64:
        /*00ec*/ 	.word	0x00000000


	//----- nvinfo : EIATTR_CBANK_PARAM_SIZE
	.align		4
.L_65:
        /*00f0*/ 	.byte	0x03, 0x19
        /*00f2*/ 	.short	0x004c


	//----- nvinfo : EIATTR_PARAM_CBANK
	.align		4
        /*00f4*/ 	.byte	0x04, 0x0a
        /*00f6*/ 	.short	(.L_67 - .L_66)
	.align		4
.L_66:
        /*00f8*/ 	.word	index@(.nv.constant0._Z15mergeComponentsPiS_S_S_S_PxS_iS_i)
        /*00fc*/ 	.short	0x0380
        /*00fe*/ 	.short	0x004c


	//----- nvinfo : EIATTR_SW_WAR
	.align		4
.L_67:
        /*0100*/ 	.byte	0x04, 0x36
        /*0102*/ 	.short	(.L_69 - .L_68)
.L_68:
        /*0104*/ 	.word	0x00000008
.L_69:


//--------------------- .nv.info._Z11findMinEdgePiS_S_S_S_PxS_i --------------------------
	.section	.nv.info._Z11findMinEdgePiS_S_S_S_PxS_i,"",@"SHT_CUDA_INFO"
	.sectionflags	@""
	.align	4


	//----- nvinfo : EIATTR_CUDA_API_VERSION
	.align		4
        /*0000*/ 	.byte	0x04, 0x37
        /*0002*/ 	.short	(.L_71 - .L_70)
.L_70:
        /*0004*/ 	.word	0x00000082


	//----- nvinfo : EIATTR_KPARAM_INFO
	.align		4
.L_71:
        /*0008*/ 	.byte	0x04, 0x17
        /*000a*/ 	.short	(.L_73 - .L_72)
.L_72:
        /*000c*/ 	.word	0x00000000
        /*0010*/ 	.short	0x0007
        /*0012*/ 	.short	0x0038
        /*0014*/ 	.byte	0x00, 0xf0, 0x11, 0x00


	//----- nvinfo : EIATTR_KPARAM_INFO
	.align		4
.L_73:
        /*0018*/ 	.byte	0x04, 0x17
        /*001a*/ 	.short	(.L_75 - .L_74)
.L_74:
        /*001c*/ 	.word	0x00000000
        /*0020*/ 	.short	0x0006
        /*0022*/ 	.short	0x0030
        /*0024*/ 	.byte	0x00, 0xf5, 0x21, 0x00


	//----- nvinfo : EIATTR_KPARAM_INFO
	.align		4
.L_75:
        /*0028*/ 	.byte	0x04, 0x17
        /*002a*/ 	.short	(.L_77 - .L_76)
.L_76:
        /*002c*/ 	.word	0x00000000
        /*0030*/ 	.short	0x0005
        /*0032*/ 	.short	0x0028
        /*0034*/ 	.byte	0x00, 0xf5, 0x21, 0x00


	//----- nvinfo : EIATTR_KPARAM_INFO
	.align		4
.L_77:
        /*0038*/ 	.byte	0x04, 0x17
        /*003a*/ 	.short	(.L_79 - .L_78)
.L_78:
        /*003c*/ 	.word	0x00000000
        /*0040*/ 	.short	0x0004
        /*0042*/ 	.short	0x0020
        /*0044*/ 	.byte	0x00, 0xf5, 0x21, 0x00


	//----- nvinfo : EIATTR_KPARAM_INFO
	.align		4
.L_79:
        /*0048*/ 	.byte	0x04, 0x17
        /*004a*/ 	.short	(.L_81 - .L_80)
.L_80:
        /*004c*/ 	.word	0x00000000
        /*0050*/ 	.short	0x0003
        /*0052*/ 	.short	0x0018
        /*0054*/ 	.byte	0x00, 0xf5, 0x21, 0x00


	//----- nvinfo : EIATTR_KPARAM_INFO
	.align		4
.L_81:
        /*0058*/ 	.byte	0x04, 0x17
        /*005a*/ 	.short	(.L_83 - .L_82)
.L_82:
        /*005c*/ 	.word	0x00000000
        /*0060*/ 	.short	0x0002
        /*0062*/ 	.short	0x0010
        /*0064*/ 	.byte	0x00, 0xf5, 0x21, 0x00


	//----- nvinfo : EIATTR_KPARAM_INFO
	.align		4
.L_83:
        /*0068*/ 	.byte	0x04, 0x17
        /*006a*/ 	.short	(.L_85 - .L_84)
.L_84:
        /*006c*/ 	.word	0x00000000
        /*0070*/ 	.short	0x0001
        /*0072*/ 	.short	0x0008
        /*0074*/ 	.byte	0x00, 0xf5, 0x21, 0x00


	//----- nvinfo : EIATTR_KPARAM_INFO
	.align		4
.L_85:
        /*0078*/ 	.byte	0x04, 0x17
        /*007a*/ 	.short	(.L_87 - .L_86)
.L_86:
        /*007c*/ 	.word	0x00000000
        /*0080*/ 	.short	0x0000
        /*0082*/ 	.short	0x0000
        /*0084*/ 	.byte	0x00, 0xf5, 0x21, 0x00


	//----- nvinfo : EIATTR_SPARSE_MMA_MASK
	.align		4
.L_87:
        /*0088*/ 	.byte	0x03, 0x50
        /*008a*/ 	.short	0x0000


	//----- nvinfo : EIATTR_MAXREG_COUNT
	.align		4
        /*008c*/ 	.byte	0x03, 0x1b
        /*008e*/ 	.short	0x00ff


	//----- nvinfo : EIATTR_MERCURY_ISA_VERSION
	.align		4
        /*0090*/ 	.byte	0x03, 0x5f
        /*0092*/ 	.short	0x0101


	//----- nvinfo : EIATTR_VRC_CTA_INIT_COUNT
	.align		4
        /*0094*/ 	.byte	0x02, 0x4a
	.zero		1
	.zero		1


	//----- nvinfo : EIATTR_EXIT_INSTR_OFFSETS
	.align		4
        /*0098*/ 	.byte	0x04, 0x1c
        /*009a*/ 	.short	(.L_89 - .L_88)


	//   ....[0]....
.L_88:
        /*009c*/ 	.word	0x00000070


	//   ....[1]....
        /*00a0*/ 	.word	0x000000d0


	//   ....[2]....
        /*00a4*/ 	.word	0x000004a0


	//   ....[3]....
        /*00a8*/ 	.word	0x00000570


	//----- nvinfo : EIATTR_CRS_STACK_SIZE
	.align		4
.L_89:
        /*00ac*/ 	.byte	0x04, 0x1e
        /*00ae*/ 	.short	(.L_91 - .L_90)
.L_90:
        /*00b0*/ 	.word	0x00000000


	//----- nvinfo : EIATTR_CBANK_PARAM_SIZE
	.align		4
.L_91:
        /*00b4*/ 	.byte	0x03, 0x19
        /*00b6*/ 	.short	0x003c


	//----- nvinfo : EIATTR_PARAM_CBANK
	.align		4
        /*00b8*/ 	.byte	0x04, 0x0a
        /*00ba*/ 	.short	(.L_93 - .L_92)
	.align		4
.L_92:
        /*00bc*/ 	.word	index@(.nv.constant0._Z11findMinEdgePiS_S_S_S_PxS_i)
        /*00c0*/ 	.short	0x0380
        /*00c2*/ 	.short	0x003c


	//----- nvinfo : EIATTR_SW_WAR
	.align		4
.L_93:
        /*00c4*/ 	.byte	0x04, 0x36
        /*00c6*/ 	.short	(.L_95 - .L_94)
.L_94:
        /*00c8*/ 	.word	0x00000008
.L_95:


//--------------------- .nv.info._Z13initMinVertexPxii --------------------------
	.section	.nv.info._Z13initMinVertexPxii,"",@"SHT_CUDA_INFO"
	.sectionflags	@""
	.align	4


	//----- nvinfo : EIATTR_CUDA_API_VERSION
	.align		4
        /*0000*/ 	.byte	0x04, 0x37
        /*0002*/ 	.short	(.L_97 - .L_96)
.L_96:
        /*0004*/ 	.word	0x00000082


	//----- nvinfo : EIATTR_KPARAM_INFO
	.align		4
.L_97:
        /*0008*/ 	.byte	0x04, 0x17
        /*000a*/ 	.short	(.L_99 - .L_98)
.L_98:
        /*000c*/ 	.word	0x00000000
        /*0010*/ 	.short	0x0002
        /*0012*/ 	.short	0x000c
        /*0014*/ 	.byte	0x00, 0xf0, 0x11, 0x00


	//----- nvinfo : EIATTR_KPARAM_INFO
	.align		4
.L_99:
        /*0018*/ 	.byte	0x04, 0x17
        /*001a*/ 	.short	(.L_101 - .L_100)
.L_100:
        /*001c*/ 	.word	0x00000000
        /*0020*/ 	.short	0x0001
        /*0022*/ 	.short	0x0008
        /*0024*/ 	.byte	0x00, 0xf0, 0x11, 0x00


	//----- nvinfo : EIATTR_KPARAM_INFO
	.align		4
.L_101:
        /*0028*/ 	.byte	0x04, 0x17
        /*002a*/ 	.short	(.L_103 - .L_102)
.L_102:
        /*002c*/ 	.word	0x00000000
        /*0030*/ 	.short	0x0000
        /*0032*/ 	.short	0x0000
        /*0034*/ 	.byte	0x00, 0xf5, 0x21, 0x00


	//----- nvinfo : EIATTR_SPARSE_MMA_MASK
	.align		4
.L_103:
        /*0038*/ 	.byte	0x03, 0x50
        /*003a*/ 	.short	0x0000


	//----- nvinfo : EIATTR_MAXREG_COUNT
	.align		4
        /*003c*/ 	.byte	0x03, 0x1b
        /*003e*/ 	.short	0x00ff


	//----- nvinfo : EIATTR_MERCURY_ISA_VERSION
	.align		4
        /*0040*/ 	.byte	0x03, 0x5f
        /*0042*/ 	.short	0x0101


	//----- nvinfo : EIATTR_VRC_CTA_INIT_COUNT
	.align		4
        /*0044*/ 	.byte	0x02, 0x4a
	.zero		1
	.zero		1


	//----- nvinfo : EIATTR_EXIT_INSTR_OFFSETS
	.align		4
        /*0048*/ 	.byte	0x04, 0x1c
        /*004a*/ 	.short	(.L_105 - .L_104)


	//   ....[0]....
.L_104:
        /*004c*/ 	.word	0x00000070


	//   ....[1]....
        /*0050*/ 	.word	0x000000f0


	//----- nvinfo : EIATTR_CBANK_PARAM_SIZE
	.align		4
.L_105:
        /*0054*/ 	.byte	0x03, 0x19
        /*0056*/ 	.short	0x0010


	//----- nvinfo : EIATTR_PARAM_CBANK
	.align		4
        /*0058*/ 	.byte	0x04, 0x0a
        /*005a*/ 	.short	(.L_107 - .L_106)
	.align		4
.L_106:
        /*005c*/ 	.word	index@(.nv.constant0._Z13initMinVertexPxii)
        /*0060*/ 	.short	0x0380
        /*0062*/ 	.short	0x0010


	//----- nvinfo : EIATTR_SW_WAR
	.align		4
.L_107:
        /*0064*/ 	.byte	0x04, 0x36
        /*0066*/ 	.short	(.L_109 - .L_108)
.L_108:
        /*0068*/ 	.word	0x00000008
.L_109:


//--------------------- .nv.info._Z10initParentPii --------------------------
	.section	.nv.info._Z10initParentPii,"",@"SHT_CUDA_INFO"
	.sectionflags	@""
	.align	4


	//----- nvinfo : EIATTR_CUDA_API_VERSION
	.align		4
        /*0000*/ 	.byte	0x04, 0x37
        /*0002*/ 	.short	(.L_111 - .L_110)
.L_110:
        /*0004*/ 	.word	0x00000082


	//----- nvinfo : EIATTR_KPARAM_INFO
	.align		4
.L_111:
        /*0008*/ 	.byte	0x04, 0x17
        /*000a*/ 	.short	(.L_113 - .L_112)
.L_112:
        /*000c*/ 	.word	0x00000000
        /*0010*/ 	.short	0x0001
        /*0012*/ 	.short	0x0008
        /*0014*/ 	.byte	0x00, 0xf0, 0x11, 0x00


	//----- nvinfo : EIATTR_KPARAM_INFO
	.align		4
.L_113:
        /*0018*/ 	.byte	0x04, 0x17
        /*001a*/ 	.short	(.L_115 - .L_114)
.L_114:
        /*001c*/ 	.word	0x00000000
        /*0020*/ 	.short	0x0000
        /*0022*/ 	.short	0x0000
        /*0024*/ 	.byte	0x00, 0xf5, 0x21, 0x00


	//----- nvinfo : EIATTR_SPARSE_MMA_MASK
	.align		4
.L_115:
        /*0028*/ 	.byte	0x03, 0x50
        /*002a*/ 	.short	0x0000


	//----- nvinfo : EIATTR_MAXREG_COUNT
	.align		4
        /*002c*/ 	.byte	0x03, 0x1b
        /*002e*/ 	.short	0x00ff


	//----- nvinfo : EIATTR_MERCURY_ISA_VERSION
	.align		4
        /*0030*/ 	.byte	0x03, 0x5f
        /*0032*/ 	.short	0x0101


	//----- nvinfo : EIATTR_VRC_CTA_INIT_COUNT
	.align		4
        /*0034*/ 	.byte	0x02, 0x4a
	.zero		1
	.zero		1


	//----- nvinfo : EIATTR_EXIT_INSTR_OFFSETS
	.align		4
        /*0038*/ 	.byte	0x04, 0x1c
        /*003a*/ 	.short	(.L_117 - .L_116)


	//   ....[0]....
.L_116:
        /*003c*/ 	.word	0x00000070


	//   ....[1]....
        /*0040*/ 	.word	0x000000c0


	//----- nvinfo : EIATTR_CBANK_PARAM_SIZE
	.align		4
.L_117:
        /*0044*/ 	.byte	0x03, 0x19
        /*0046*/ 	.short	0x000c


	//----- nvinfo : EIATTR_PARAM_CBANK
	.align		4
        /*0048*/ 	.byte	0x04, 0x0a
        /*004a*/ 	.short	(.L_119 - .L_118)
	.align		4
.L_118:
        /*004c*/ 	.word	index@(.nv.constant0._Z10initParentPii)
        /*0050*/ 	.short	0x0380
        /*0052*/ 	.short	0x000c


	//----- nvinfo : EIATTR_SW_WAR
	.align		4
.L_119:
        /*0054*/ 	.byte	0x04, 0x36
        /*0056*/ 	.short	(.L_121 - .L_120)
.L_120:
        /*0058*/ 	.word	0x00000008
.L_121:


//--------------------- .nv.callgraph             --------------------------
	.section	.nv.callgraph,"",@"SHT_CUDA_CALLGRAPH"
	.align	4
	.sectionentsize	8
	.align		4
        /*0000*/ 	.word	0x00000000
	.align		4
        /*0004*/ 	.word	0xffffffff
	.align		4
        /*0008*/ 	.word	0x00000000
	.align		4
        /*000c*/ 	.word	0xfffffffe
	.align		4
        /*0010*/ 	.word	0x00000000
	.align		4
        /*0014*/ 	.word	0xfffffffd
	.align		4
        /*0018*/ 	.word	0x00000000
	.align		4
        /*001c*/ 	.word	0xfffffffc


//--------------------- .nv.constant4             --------------------------
	.section	.nv.constant4,"a",@progbits
	.align	8
	.align		8
.nv.constant4:
        /*0000*/ 	.dword	mstWeight
	.align		8
        /*0008*/ 	.dword	d_MOD


//--------------------- .text._Z6modMSTv          --------------------------
	.section	.text._Z6modMSTv,"ax",@progbits
	.align	128
        .global         _Z6modMSTv
        .type           _Z6modMSTv,@function
        .size           _Z6modMSTv,(.L_x_25 - _Z6modMSTv)
        .other          _Z6modMSTv,@"STO_CUDA_ENTRY STV_DEFAULT"
_Z6modMSTv:
.text._Z6modMSTv:
[----:B------:R-:W-:Y:S08]  /*0000*/  LDC R1, c[0x0][0x37c] ;  /* 0x0000df00ff017b82 */ /* 0x000ff00000000800 */
[----:B------:R-:W0:Y:S01]  /*0010*/  LDC.64 R2, c[0x4][RZ] ;  /* 0x01000000ff027b82 */ /* 0x000e220000000a00 */
[----:B------:R-:W0:Y:S02]  /*0020*/  LDCU.64 UR4, c[0x0][0x358] ;  /* 0x00006b00ff0477ac */ /* 0x000e240008000a00 */
[----:B0-----:R-:W2:Y:S02]  /*0030*/  LDG.E R0, desc[UR4][R2.64] ;  /* 0x0000000402007981 */ /* 0x001ea4000c1e1900 */
[----:B--2---:R-:W-:-:S05]  /*0040*/  IMAD.HI R4, R0, 0x44b82f99, RZ ;  /* 0x44b82f9900047827 */ /* 0x004fca00078e02ff */
[----:B------:R-:W-:-:S04]  /*0050*/  SHF.R.U32.HI R5, RZ, 0x1f, R4 ;  /* 0x0000001fff057819 */ /* 0x000fc80000011604 */
[----:B------:R-:W-:-:S05]  /*0060*/  LEA.HI.SX32 R5, R4, R5, 0x4 ;  /* 0x0000000504057211 */ /* 0x000fca00078f22ff */
[----:B------:R-:W-:-:S05]  /*0070*/  IMAD R5, R5, -0x3b9aca07, R0 ;  /* 0xc46535f905057824 */ /* 0x000fca00078e0200 */
[----:B------:R-:W-:Y:S01]  /*0080*/  STG.E desc[UR4][R2.64], R5 ;  /* 0x0000000502007986 */ /* 0x000fe2000c101904 */
[----:B------:R-:W-:Y:S05]  /*0090*/  EXIT ;  /* 0x000000000000794d */ /* 0x000fea0003800000 */
.L_x_0:
[----:B------:R-:W-:-:S00]  /*00a0*/  BRA `(.L_x_0) ;  /* 0xfffffffc00fc7947 */ /* 0x000fc0000383ffff */
[----:B------:R-:W-:-:S00]  /*00b0*/  NOP ;  /* 0x0000000000007918 */ /* 0x000fc00000000000 */
        /* <DEDUP_REMOVED lines=12> */
.L_x_25:


//--------------------- .text._Z15mergeComponentsPiS_S_S_S_PxS_iS_i --------------------------
	.section	.text._Z15mergeComponentsPiS_S_S_S_PxS_iS_i,"ax",@progbits
	.align	128
        .global         _Z15mergeComponentsPiS_S_S_S_PxS_iS_i
        .type           _Z15mergeComponentsPiS_S_S_S_PxS_iS_i,@function
        .size           _Z15mergeComponentsPiS_S_S_S_PxS_iS_i,(.L_x_26 - _Z15mergeComponentsPiS_S_S_S_PxS_iS_i)
        .other          _Z15mergeComponentsPiS_S_S_S_PxS_iS_i,@"STO_CUDA_ENTRY STV_DEFAULT"
_Z15mergeComponentsPiS_S_S_S_PxS_iS_i:
.text._Z15mergeComponentsPiS_S_S_S_PxS_iS_i:
[----:B------:R-:W-:Y:S01]  /*0000*/  LDC R1, c[0x0][0x37c] ;  /* 0x0000df00ff017b82 */ /* 0x000fe20000000800 */
[----:B------:R-:W0:Y:S07]  /*0010*/  S2R R0, SR_TID.X ;  /* 0x0000000000007919 */ /* 0x000e2e0000002100 */
[----:B------:R-:W0:Y:S01]  /*0020*/  S2UR UR4, SR_CTAID.X ;  /* 0x00000000000479c3 */ /* 0x000e220000002500 */
[----:B------:R-:W1:Y:S07]  /*0030*/  LDCU UR5, c[0x0][0x3c8] ;  /* 0x00007900ff0577ac */ /* 0x000e6e0008000800 */
[----:B------:R-:W0:Y:S02]  /*0040*/  LDC R7, c[0x0][0x360] ;  /* 0x0000d800ff077b82 */ /* 0x000e240000000800 */
[----:B0-----:R-:W-:-:S05]  /*0050*/  IMAD R7, R7, UR4, R0 ;  /* 0x0000000407077c24 */ /* 0x001fca000f8e0200 */
[----:B-1----:R-:W-:-:S13]  /*0060*/  ISETP.GE.AND P0, PT, R7, UR5, PT ;  /* 0x0000000507007c0c */ /* 0x002fda000bf06270 */
[----:B------:R-:W-:Y:S05]  /*0070*/  @P0 EXIT ;  /* 0x000000000000094d */ /* 0x000fea0003800000 */
[----:B------:R-:W0:Y:S01]  /*0080*/  LDC.64 R2, c[0x0][0x3a8] ;  /* 0x0000ea00ff027b82 */ /* 0x000e220000000a00 */
[----:B------:R-:W1:Y:S01]  /*0090*/  LDCU.64 UR6, c[0x0][0x358] ;  /* 0x00006b00ff0677ac */ /* 0x000e620008000a00 */
[----:B------:R-:W2:Y:S06]  /*00a0*/  LDCU.64 UR4, c[0x0][0x380] ;  /* 0x00007000ff0477ac */ /* 0x000eac0008000a00 */
[----:B------:R-:W3:Y:S01]  /*00b0*/  LDC.64 R4, c[0x0][0x3a0] ;  /* 0x0000e800ff047b82 */ /* 0x000ee20000000a00 */
[----:B0-----:R-:W-:-:S05]  /*00c0*/  IMAD.WIDE R2, R7, 0x8, R2 ;  /* 0x0000000807027825 */ /* 0x001fca00078e0202 */
[----:B-1----:R-:W4:Y:S02]  /*00d0*/  LDG.E R14, desc[UR6][R2.64] ;  /* 0x00000006020e7981 */ /* 0x002f24000c1e1900 */
[--C-:B----4-:R-:W-:Y:S02]  /*00e0*/  SHF.R.S64 R6, RZ, 0x1e, R14.reuse ;  /* 0x0000001eff067819 */ /* 0x110fe4000000100e */
[----:B------:R-:W-:Y:S02]  /*00f0*/  SHF.R.S32.HI R0, RZ, 0x1e, R14 ;  /* 0x0000001eff007819 */ /* 0x000fe4000001140e */
[----:B--2---:R-:W-:-:S04]  /*0100*/  IADD3 R8, P0, PT, R6, UR4, RZ ;  /* 0x0000000406087c10 */ /* 0x004fc8000ff1e0ff */
[----:B------:R-:W-:-:S05]  /*0110*/  IADD3.X R9, PT, PT, R0, UR5, RZ, P0, !PT ;  /* 0x0000000500097c10 */ /* 0x000fca00087fe4ff */
[----:B------:R-:W3:Y:S02]  /*0120*/  LDG.E R8, desc[UR6][R8.64] ;  /* 0x0000000608087981 */ /* 0x000ee4000c1e1900 */
[----:B---3--:R-:W-:-:S06]  /*0130*/  IMAD.WIDE R10, R8, 0x4, R4 ;  /* 0x00000004080a7825 */ /* 0x008fcc00078e0204 */
[----:B------:R-:W2:Y:S01]  /*0140*/  LDG.E R11, desc[UR6][R10.64] ;  /* 0x000000060a0b7981 */ /* 0x000ea2000c1e1900 */
[----:B------:R-:W-:Y:S01]  /*0150*/  BSSY.RECONVERGENT B0, `(.L_x_1) ;  /* 0x000000c000007945 */ /* 0x000fe20003800200 */
[----:B--2---:R-:W-:-:S13]  /*0160*/  ISETP.NE.AND P0, PT, R11, R8, PT ;  /* 0x000000080b00720c */ /* 0x004fda0003f05270 */
[----:B------:R-:W-:Y:S05]  /*0170*/  @!P0 BRA `(.L_x_2) ;  /* 0x0000000000248947 */ /* 0x000fea0003800000 */
[----:B------:R-:W-:Y:S01]  /*0180*/  BSSY.RECONVERGENT B1, `(.L_x_3) ;  /* 0x0000007000017945 */ /* 0x000fe20003800200 */
.L_x_4:
[----:B------:R-:W-:-:S06]  /*0190*/  IMAD.WIDE R8, R11, 0x4, R4 ;  /* 0x000000040b087825 */ /* 0x000fcc00078e0204 */
[----:B------:R-:W2:Y:S01]  /*01a0*/  LDG.E R8, desc[UR6][R8.64] ;  /* 0x0000000608087981 */ /* 0x000ea2000c1e1900 */
[----:B------:R-:W-:Y:S01]  /*01b0*/  IMAD.MOV.U32 R10, RZ, RZ, R11 ;  /* 0x000000ffff0a7224 */ /* 0x000fe200078e000b */
[----:B--2---:R-:W-:Y:S01]  /*01c0*/  ISETP.NE.AND P0, PT, R8, R11, PT ;  /* 0x0000000b0800720c */ /* 0x004fe20003f05270 */
[----:B------:R-:W-:-:S12]  /*01d0*/  IMAD.MOV.U32 R11, RZ, RZ, R8 ;  /* 0x000000ffff0b7224 */ /* 0x000fd800078e0008 */
[----:B------:R-:W-:Y:S05]  /*01e0*/  @P0 BRA `(.L_x_4) ;  /* 0xfffffffc00e80947 */ /* 0x000fea000383ffff */
[----:B------:R-:W-:Y:S05]  /*01f0*/  BSYNC.RECONVERGENT B1 ;  /* 0x0000000000017941 */ /* 0x000fea0003800200 */
.L_x_3:
[----:B------:R-:W-:-:S07]  /*0200*/  IMAD.MOV.U32 R8, RZ, RZ, R10 ;  /* 0x000000ffff087224 */ /* 0x000fce00078e000a */
.L_x_2:
[----:B------:R-:W-:Y:S05]  /*0210*/  BSYNC.RECONVERGENT B0 ;  /* 0x0000000000007941 */ /* 0x000fea0003800200 */
.L_x_1:
[----:B------:R-:W0:Y:S02]  /*0220*/  LDCU.64 UR4, c[0x0][0x388] ;  /* 0x00007100ff0477ac */ /* 0x000e240008000a00 */
[----:B0-----:R-:W-:-:S04]  /*0230*/  IADD3 R12, P0, PT, R6, UR4, RZ ;  /* 0x00000004060c7c10 */ /* 0x001fc8000ff1e0ff */
[----:B------:R-:W-:Y:S01]  /*0240*/  IADD3.X R13, PT, PT, R0, UR5, RZ, P0, !PT ;  /* 0x00000005000d7c10 */ /* 0x000fe200087fe4ff */
[----:B------:R-:W-:Y:S06]  /*0250*/  MEMBAR.SC.GPU ;  /* 0x0000000000007992 */ /* 0x000fec0000002000 */
[----:B------:R-:W-:-:S00]  /*0260*/  ERRBAR ;  /* 0x00000000000079ab */ /* 0x000fc00000000000 */
[----:B------:R-:W-:Y:S06]  /*0270*/  CGAERRBAR ;  /* 0x00000000000075ab */ /* 0x000fec0000000000 */
[----:B------:R-:W-:Y:S04]  /*0280*/  CCTL.IVALL ;  /* 0x00000000ff00798f */ /* 0x000fe80002000000 */
[----:B------:R-:W2:Y:S02]  /*0290*/  LDG.E R13, desc[UR6][R12.64] ;  /* 0x000000060c0d7981 */ /* 0x000ea4000c1e1900 */
[----:B--2---:R-:W-:-:S06]  /*02a0*/  IMAD.WIDE R10, R13, 0x4, R4 ;  /* 0x000000040d0a7825 */ /* 0x004fcc00078e0204 */
[----:B------:R-:W2:Y:S01]  /*02b0*/  LDG.E R10, desc[UR6][R10.64] ;  /* 0x000000060a0a7981 */ /* 0x000ea2000c1e1900 */
[----:B------:R-:W-:Y:S01]  /*02c0*/  BSSY.RECONVERGENT B0, `(.L_x_5) ;  /* 0x000000c000007945 */ /* 0x000fe20003800200 */
[----:B--2---:R-:W-:-:S13]  /*02d0*/  ISETP.NE.AND P0, PT, R10, R13, PT ;  /* 0x0000000d0a00720c */ /* 0x004fda0003f05270 */
[----:B------:R-:W-:Y:S05]  /*02e0*/  @!P0 BRA `(.L_x_6) ;  /* 0x0000000000248947 */ /* 0x000fea0003800000 */
[----:B------:R-:W-:Y:S01]  /*02f0*/  BSSY.RECONVERGENT B1, `(.L_x_6) ;  /* 0x0000008000017945 */ /* 0x000fe20003800200 */
[----:B------:R-:W-:-:S07]  /*0300*/  IMAD.MOV.U32 R9, RZ, RZ, R10 ;  /* 0x000000ffff097224 */ /* 0x000fce00078e000a */
.L_x_7:
[----:B------:R-:W-:-:S06]  /*0310*/  IMAD.WIDE R10, R9, 0x4, R4 ;  /* 0x00000004090a7825 */ /* 0x000fcc00078e0204 */
[----:B------:R-:W2:Y:S01]  /*0320*/  LDG.E R10, desc[UR6][R10.64] ;  /* 0x000000060a0a7981 */ /* 0x000ea2000c1e1900 */
[----:B------:R-:W-:Y:S01]  /*0330*/  IMAD.MOV.U32 R13, RZ, RZ, R9 ;  /* 0x000000ffff0d7224 */ /* 0x000fe200078e0009 */
[----:B--2---:R-:W-:Y:S01]  /*0340*/  ISETP.NE.AND P0, PT, R10, R9, PT ;  /* 0x000000090a00720c */ /* 0x004fe20003f05270 */
[----:B------:R-:W-:-:S12]  /*0350*/  IMAD.MOV.U32 R9, RZ, RZ, R10 ;  /* 0x000000ffff097224 */ /* 0x000fd800078e000a */
[----:B------:R-:W-:Y:S05]  /*0360*/  @P0 BRA `(.L_x_7) ;  /* 0xfffffffc00e80947 */ /* 0x000fea000383ffff */
[----:B------:R-:W-:Y:S05]  /*0370*/  BSYNC.RECONVERGENT B1 ;  /* 0x0000000000017941 */ /* 0x000fea0003800200 */
.L_x_6:
[----:B------:R-:W-:Y:S05]  /*0380*/  BSYNC.RECONVERGENT B0 ;  /* 0x0000000000007941 */ /* 0x000fea0003800200 */
.L_x_5:
[----:B------:R-:W-:Y:S01]  /*0390*/  ISETP.NE.AND P1, PT, R8, R13, PT ;  /* 0x0000000d0800720c */ /* 0x000fe20003f25270 */
[----:B------:R-:W-:Y:S01]  /*03a0*/  IMAD.WIDE R4, R7, 0x4, R4 ;  /* 0x0000000407047825 */ /* 0x000fe200078e0204 */
[----:B------:R-:W-:Y:S01]  /*03b0*/  PLOP3.LUT P0, PT, PT, PT, PT, 0x8, 0x80 ;  /* 0x000000000080781c */ /* 0x000fe20003f0e170 */
[----:B------:R-:W-:Y:S06]  /*03c0*/  MEMBAR.SC.GPU ;  /* 0x0000000000007992 */ /* 0x000fec0000002000 */
[----:B------:R-:W-:-:S00]  /*03d0*/  ERRBAR ;  /* 0x00000000000079ab */ /* 0x000fc00000000000 */
[----:B------:R-:W-:Y:S06]  /*03e0*/  CGAERRBAR ;  /* 0x00000000000075ab */ /* 0x000fec0000000000 */
[----:B------:R-:W-:Y:S01]  /*03f0*/  CCTL.IVALL ;  /* 0x00000000ff00798f */ /* 0x000fe20002000000 */
[----:B------:R-:W-:Y:S04]  /*0400*/  BSSY.RECONVERGENT B0, `(.L_x_8) ;  /* 0x0000004000007945 */ /* 0x000fe80003800200 */
[----:B------:R-:W-:Y:S05]  /*0410*/  @!P1 BRA `(.L_x_9) ;  /* 0x0000000000089947 */ /* 0x000fea0003800000 */
[----:B------:R-:W2:Y:S02]  /*0420*/  LDG.E R10, desc[UR6][R4.64] ;  /* 0x00000006040a7981 */ /* 0x000ea4000c1e1900 */
[----:B--2---:R-:W-:-:S13]  /*0430*/  ISETP.EQ.AND P0, PT, R10, R7, PT ;  /* 0x000000070a00720c */ /* 0x004fda0003f02270 */
.L_x_9:
[----:B------:R-:W-:Y:S05]  /*0440*/  BSYNC.RECONVERGENT B0 ;  /* 0x0000000000007941 */ /* 0x000fea0003800200 */
.L_x_8:
[----:B------:R-:W0:Y:S02]  /*0450*/  LDCU UR4, c[0x0][0x3b8] ;  /* 0x00007700ff0477ac */ /* 0x000e240008000800 */
[----:B0-----:R-:W-:-:S13]  /*0460*/  ISETP.EQ.OR P0, PT, R14, UR4, !P0 ;  /* 0x000000040e007c0c */ /* 0x001fda000c702670 */
[----:B------:R-:W-:Y:S05]  /*0470*/  @P0 EXIT ;  /* 0x000000000000094d */ /* 0x000fea0003800000 */
[----:B------:R-:W0:Y:S02]  /*0480*/  LDCU.64 UR4, c[0x0][0x3b0] ;  /* 0x00007600ff0477ac */ /* 0x000e240008000a00 */
[----:B0-----:R-:W-:-:S04]  /*0490*/  IADD3 R10, P0, PT, R6, UR4, RZ ;  /* 0x00000004060a7c10 */ /* 0x001fc8000ff1e0ff */
[----:B------:R-:W-:-:S05]  /*04a0*/  IADD3.X R11, PT, PT, R0, UR5, RZ, P0, !PT ;  /* 0x00000005000b7c10 */ /* 0x000fca00087fe4ff */
[----:B------:R-:W2:Y:S02]  /*04b0*/  LDG.E R0, desc[UR6][R10.64] ;  /* 0x000000060a007981 */ /* 0x000ea4000c1e1900 */
[----:B--2---:R-:W-:-:S13]  /*04c0*/  ISETP.NE.AND P0, PT, R0, RZ, PT ;  /* 0x000000ff0000720c */ /* 0x004fda0003f05270 */
[----:B------:R-:W-:Y:S05]  /*04d0*/  @P0 EXIT ;  /* 0x000000000000094d */ /* 0x000fea0003800000 */
[----:B------:R0:W5:Y:S01]  /*04e0*/  LDG.E R0, desc[UR6][R2.64+0x4] ;  /* 0x0000040602007981 */ /* 0x000162000c1e1900 */
[----:B------:R-:W-:Y:S01]  /*04f0*/  ISETP.NE.AND P0, PT, R8, R7, PT ;  /* 0x000000070800720c */ /* 0x000fe20003f05270 */
[----:B------:R-:W-:-:S12]  /*0500*/  BSSY.RECONVERGENT B0, `(.L_x_10) ;  /* 0x0000037000007945 */ /* 0x000fd80003800200 */
[----:B0-----:R-:W-:Y:S05]  /*0510*/  @P0 BRA `(.L_x_11) ;  /* 0x0000000000680947 */ /* 0x001fea0003800000 */
[----:B------:R-:W-:Y:S02]  /*0520*/  IMAD.MOV.U32 R3, RZ, RZ, 0x1 ;  /* 0x00000001ff037424 */ /* 0x000fe400078e00ff */
[----:B------:R-:W-:-:S05]  /*0530*/  IMAD.MOV.U32 R2, RZ, RZ, RZ ;  /* 0x000000ffff027224 */ /* 0x000fca00078e00ff */
[----:B------:R-:W2:Y:S02]  /*0540*/  ATOMG.E.CAS.STRONG.GPU PT, R10, [R10], R2, R3 ;  /* 0x000000020a0a73a9 */ /* 0x000ea400001ee103 */
[----:B--2---:R-:W-:-:S13]  /*0550*/  ISETP.NE.AND P0, PT, R10, RZ, PT ;  /* 0x000000ff0a00720c */ /* 0x004fda0003f05270 */
[----:B------:R-:W-:Y:S05]  /*0560*/  @P0 BRA `(.L_x_12) ;  /* 0x0000000000c00947 */ /* 0x000fea0003800000 */
[----:B------:R-:W0:Y:S01]  /*0570*/  S2R R6, SR_LANEID ;  /* 0x0000000000067919 */ /* 0x000e220000000000 */
[----:B------:R-:W1:Y:S01]  /*0580*/  LDC.64 R2, c[0x0][0x3c0] ;  /* 0x0000f000ff027b82 */ /* 0x000e620000000a00 */
[----:B------:R-:W-:Y:S02]  /*0590*/  VOTEU.ANY UR4, UPT, PT ;  /* 0x0000000000047886 */ /* 0x000fe400038e0100 */
[----:B------:R-:W-:Y:S02]  /*05a0*/  UFLO.U32 UR5, UR4 ;  /* 0x00000004000572bd */ /* 0x000fe400080e0000 */
[----:B------:R-:W-:-:S06]  /*05b0*/  UPOPC UR4, UR4 ;  /* 0x00000004000472bf */ /* 0x000fcc0008000000 */
[----:B------:R-:W-:Y:S01]  /*05c0*/  IMAD R7, RZ, RZ, -UR4 ;  /* 0x80000004ff077e24 */ /* 0x000fe2000f8e02ff */
[----:B0-----:R-:W-:-:S13]  /*05d0*/  ISETP.EQ.U32.AND P0, PT, R6, UR5, PT ;  /* 0x0000000506007c0c */ /* 0x001fda000bf02070 */
[----:B-1----:R0:W5:Y:S04]  /*05e0*/  @P0 ATOMG.E.ADD.STRONG.GPU PT, RZ, desc[UR6][R2.64], R7 ;  /* 0x8000000702ff09a8 */ /* 0x00216800081ef106 */
[----:B------:R1:W-:Y:S01]  /*05f0*/  STG.E desc[UR6][R4.64], R13 ;  /* 0x0000000d04007986 */ /* 0x0003e2000c101906 */
[----:B------:R-:W-:Y:S06]  /*0600*/  MEMBAR.SC.GPU ;  /* 0x0000000000007992 */ /* 0x000fec0000002000 */
[----:B------:R-:W-:-:S00]  /*0610*/  ERRBAR ;  /* 0x00000000000079ab */ /* 0x000fc00000000000 */
[----:B------:R-:W-:Y:S06]  /*0620*/  CGAERRBAR ;  /* 0x00000000000075ab */ /* 0x000fec0000000000 */
[----:B------:R-:W-:Y:S02]  /*0630*/  CCTL.IVALL ;  /* 0x00000000ff00798f */ /* 0x000fe40002000000 */
[----:B-----5:R-:W1:Y:S08]  /*0640*/  REDUX.SUM UR5, R0 ;  /* 0x00000000000573c4 */ /* 0x020e70000000c000 */
[----:B0-----:R-:W0:Y:S01]  /*0650*/  LDC.64 R2, c[0x4][RZ] ;  /* 0x01000000ff027b82 */ /* 0x001e220000000a00 */
[----:B------:R-:W-:-:S02]  /*0660*/  VOTEU.ANY UR4, UPT, PT ;  /* 0x0000000000047886 */ /* 0x000fc400038e0100 */
[----:B------:R-:W-:-:S06]  /*0670*/  UFLO.U32 UR4, UR4 ;  /* 0x00000004000472bd */ /* 0x000fcc00080e0000 */
[----:B------:R-:W-:Y:S01]  /*0680*/  ISETP.EQ.U32.AND P0, PT, R6, UR4, PT ;  /* 0x0000000406007c0c */ /* 0x000fe2000bf02070 */
[----:B-1----:R-:W-:-:S12]  /*0690*/  IMAD.U32 R5, RZ, RZ, UR5 ;  /* 0x00000005ff057e24 */ /* 0x002fd8000f8e00ff */
[----:B0-----:R0:W5:Y:S01]  /*06a0*/  @P0 ATOMG.E.ADD.STRONG.GPU PT, RZ, desc[UR6][R2.64], R5 ;  /* 0x8000000502ff09a8 */ /* 0x00116200081ef106 */
[----:B------:R-:W-:Y:S05]  /*06b0*/  BRA `(.L_x_12) ;  /* 0x00000000006c7947 */ /* 0x000fea0003800000 */
.L_x_11:
[----:B------:R-:W-:-:S13]  /*06c0*/  ISETP.NE.AND P0, PT, R13, R7, PT ;  /* 0x000000070d00720c */ /* 0x000fda0003f05270 */
[----:B------:R-:W-:Y:S05]  /*06d0*/  @P0 BRA `(.L_x_12) ;  /* 0x0000000000640947 */ /* 0x000fea0003800000 */
        /* <DEDUP_REMOVED lines=24> */
[----:B0-----:R1:W5:Y:S02]  /*0860*/  @P0 ATOMG.E.ADD.STRONG.GPU PT, RZ, desc[UR6][R2.64], R5 ;  /* 0x8000000502ff09a8 */ /* 0x00136400081ef106 */
.L_x_12:
[----:B------:R-:W-:Y:S05]  /*0870*/  BSYNC.RECONVERGENT B0 ;  /* 0x0000000000007941 */ /* 0x000fea0003800200 */
.L_x_10:
[----:B------:R-:W-:Y:S06]  /*0880*/  MEMBAR.SC.GPU ;  /* 0x0000000000007992 */ /* 0x000fec0000002000 */
[----:B------:R-:W-:-:S00]  /*0890*/  ERRBAR ;  /* 0x00000000000079ab */ /* 0x000fc00000000000 */
[----:B------:R-:W-:Y:S06]  /*08a0*/  CGAERRBAR ;  /* 0x00000000000075ab */ /* 0x000fec0000000000 */
[----:B------:R-:W-:Y:S01]  /*08b0*/  CCTL.IVALL ;  /* 0x00000000ff00798f */ /* 0x000fe20002000000 */
[----:B------:R-:W-:Y:S05]  /*08c0*/  EXIT ;  /* 0x000000000000794d */ /* 0x000fea0003800000 */
.L_x_13:
        /* <DEDUP_REMOVED lines=11> */
.L_x_26:


//--------------------- .text._Z11findMinEdgePiS_S_S_S_PxS_i --------------------------
	.section	.text._Z11findMinEdgePiS_S_S_S_PxS_i,"ax",@progbits
	.align	128
        .global         _Z11findMinEdgePiS_S_S_S_PxS_i
        .type           _Z11findMinEdgePiS_S_S_S_PxS_i,@function
        .size           _Z11findMinEdgePiS_S_S_S_PxS_i,(.L_x_27 - _Z11findMinEdgePiS_S_S_S_PxS_i)
        .other          _Z11findMinEdgePiS_S_S_S_PxS_i,@"STO_CUDA_ENTRY STV_DEFAULT"
_Z11findMinEdgePiS_S_S_S_PxS_i:
.text._Z11findMinEdgePiS_S_S_S_PxS_i:
        /* <DEDUP_REMOVED lines=10> */
[----:B0-----:R-:W-:-:S05]  /*00a0*/  IMAD.WIDE R4, R2, 0x4, R4 ;  /* 0x0000000402047825 */ /* 0x001fca00078e0204 */
[----:B-1----:R-:W2:Y:S02]  /*00b0*/  LDG.E R0, desc[UR4][R4.64] ;  /* 0x0000000404007981 */ /* 0x002ea4000c1e1900 */
[----:B--2---:R-:W-:-:S13]  /*00c0*/  ISETP.NE.AND P0, PT, R0, RZ, PT ;  /* 0x000000ff0000720c */ /* 0x004fda0003f05270 */
[----:B------:R-:W-:Y:S05]  /*00d0*/  @P0 EXIT ;  /* 0x000000000000094d */ /* 0x000fea0003800000 */
[----:B------:R-:W0:Y:S08]  /*00e0*/  LDC.64 R8, c[0x0][0x380] ;  /* 0x0000e000ff087b82 */ /* 0x000e300000000a00 */
[----:B------:R-:W1:Y:S01]  /*00f0*/  LDC.64 R10, c[0x0][0x3a0] ;  /* 0x0000e800ff0a7b82 */ /* 0x000e620000000a00 */
[----:B0-----:R-:W-:-:S06]  /*0100*/  IMAD.WIDE R8, R2, 0x4, R8 ;  /* 0x0000000402087825 */ /* 0x001fcc00078e0208 */
[----:B------:R-:W1:Y:S02]  /*0110*/  LDG.E R9, desc[UR4][R8.64] ;  /* 0x0000000408097981 */ /* 0x000e64000c1e1900 */
[----:B-1----:R-:W-:-:S06]  /*0120*/  IMAD.WIDE R12, R9, 0x4, R10 ;  /* 0x00000004090c7825 */ /* 0x002fcc00078e020a */
[----:B------:R-:W2:Y:S01]  /*0130*/  LDG.E R12, desc[UR4][R12.64] ;  /* 0x000000040c0c7981 */ /* 0x000ea2000c1e1900 */
[----:B------:R-:W-:Y:S01]  /*0140*/  BSSY.RECONVERGENT B0, `(.L_x_14) ;  /* 0x000000f000007945 */ /* 0x000fe20003800200 */
[--C-:B------:R-:W-:Y:S01]  /*0150*/  SHF.R.S32.HI R7, RZ, 0x1f, R9.reuse ;  /* 0x0000001fff077819 */ /* 0x100fe20000011409 */
[----:B------:R-:W-:Y:S01]  /*0160*/  IMAD.MOV.U32 R6, RZ, RZ, R9 ;  /* 0x000000ffff067224 */ /* 0x000fe200078e0009 */
[----:B--2---:R-:W-:-:S13]  /*0170*/  ISETP.NE.AND P0, PT, R12, R9, PT ;  /* 0x000000090c00720c */ /* 0x004fda0003f05270 */
[----:B------:R-:W-:Y:S05]  /*0180*/  @!P0 BRA `(.L_x_15) ;  /* 0x0000000000288947 */ /* 0x000fea0003800000 */
[----:B------:R-:W-:Y:S01]  /*0190*/  BSSY.RECONVERGENT B1, `(.L_x_16) ;  /* 0x0000007000017945 */ /* 0x000fe20003800200 */
.L_x_17:
[----:B------:R-:W-:-:S06]  /*01a0*/  IMAD.WIDE R6, R12, 0x4, R10 ;  /* 0x000000040c067825 */ /* 0x000fcc00078e020a */
[----:B------:R-:W2:Y:S01]  /*01b0*/  LDG.E R7, desc[UR4][R6.64] ;  /* 0x0000000406077981 */ /* 0x000ea2000c1e1900 */
[----:B------:R-:W-:Y:S01]  /*01c0*/  IMAD.MOV.U32 R9, RZ, RZ, R12 ;  /* 0x000000ffff097224 */ /* 0x000fe200078e000c */
[----:B--2---:R-:W-:Y:S02]  /*01d0*/  ISETP.NE.AND P0, PT, R7, R12, PT ;  /* 0x0000000c0700720c */ /* 0x004fe40003f05270 */
[----:B------:R-:W-:-:S11]  /*01e0*/  MOV R12, R7 ;  /* 0x00000007000c7202 */ /* 0x000fd60000000f00 */
[----:B------:R-:W-:Y:S05]  /*01f0*/  @P0 BRA `(.L_x_17) ;  /* 0xfffffffc00e80947 */ /* 0x000fea000383ffff */
[----:B------:R-:W-:Y:S05]  /*0200*/  BSYNC.RECONVERGENT B1 ;  /* 0x0000000000017941 */ /* 0x000fea0003800200 */
.L_x_16:
[--C-:B------:R-:W-:Y:S01]  /*0210*/  SHF.R.S32.HI R7, RZ, 0x1f, R9.reuse ;  /* 0x0000001fff077819 */ /* 0x100fe20000011409 */
[----:B------:R-:W-:-:S07]  /*0220*/  IMAD.MOV.U32 R6, RZ, RZ, R9 ;  /* 0x000000ffff067224 */ /* 0x000fce00078e0009 */
.L_x_15:
[----:B------:R-:W-:Y:S05]  /*0230*/  BSYNC.RECONVERGENT B0 ;  /* 0x0000000000007941 */ /* 0x000fea0003800200 */
.L_x_14:
[----:B------:R-:W0:Y:S02]  /*0240*/  LDC.64 R14, c[0x0][0x388] ;  /* 0x0000e200ff0e7b82 */ /* 0x000e240000000a00 */
[----:B0-----:R-:W-:Y:S01]  /*0250*/  IMAD.WIDE R14, R2, 0x4, R14 ;  /* 0x00000004020e7825 */ /* 0x001fe200078e020e */
        /* <DEDUP_REMOVED lines=8> */
[----:B------:R-:W-:Y:S02]  /*02e0*/  SHF.R.S32.HI R13, RZ, 0x1f, R19 ;  /* 0x0000001fff0d7819 */ /* 0x000fe40000011413 */
[-C--:B------:R-:W-:Y:S02]  /*02f0*/  MOV R12, R19.reuse ;  /* 0x00000013000c7202 */ /* 0x080fe40000000f00 */
[----:B--2---:R-:W-:-:S13]  /*0300*/  ISETP.NE.AND P0, PT, R16, R19, PT ;  /* 0x000000131000720c */ /* 0x004fda0003f05270 */
[----:B------:R-:W-:Y:S05]  /*0310*/  @!P0 BRA `(.L_x_19) ;  /* 0x0000000000288947 */ /* 0x000fea0003800000 */
[----:B------:R-:W-:Y:S01]  /*0320*/  BSSY.RECONVERGENT B1, `(.L_x_20) ;  /* 0x0000007000017945 */ /* 0x000fe20003800200 */
.L_x_21:
[----:B------:R-:W-:-:S06]  /*0330*/  IMAD.WIDE R12, R16, 0x4, R10 ;  /* 0x00000004100c7825 */ /* 0x000fcc00078e020a */
[----:B------:R-:W2:Y:S01]  /*0340*/  LDG.E R13, desc[UR4][R12.64] ;  /* 0x000000040c0d7981 */ /* 0x000ea2000c1e1900 */
[----:B------:R-:W-:Y:S01]  /*0350*/  IMAD.MOV.U32 R19, RZ, RZ, R16 ;  /* 0x000000ffff137224 */ /* 0x000fe200078e0010 */
[----:B--2---:R-:W-:Y:S02]  /*0360*/  ISETP.NE.AND P0, PT, R13, R16, PT ;  /* 0x000000100d00720c */ /* 0x004fe40003f05270 */
[----:B------:R-:W-:-:S11]  /*0370*/  MOV R16, R13 ;  /* 0x0000000d00107202 */ /* 0x000fd60000000f00 */
[----:B------:R-:W-:Y:S05]  /*0380*/  @P0 BRA `(.L_x_21) ;  /* 0xfffffffc00e80947 */ /* 0x000fea000383ffff */
[----:B------:R-:W-:Y:S05]  /*0390*/  BSYNC.RECONVERGENT B1 ;  /* 0x0000000000017941 */ /* 0x000fea0003800200 */
.L_x_20:
[--C-:B------:R-:W-:Y:S01]  /*03a0*/  SHF.R.S32.HI R13, RZ, 0x1f, R19.reuse ;  /* 0x0000001fff0d7819 */ /* 0x100fe20000011413 */
[----:B------:R-:W-:-:S07]  /*03b0*/  IMAD.MOV.U32 R12, RZ, RZ, R19 ;  /* 0x000000ffff0c7224 */ /* 0x000fce00078e0013 */
.L_x_19:
[----:B------:R-:W-:Y:S05]  /*03c0*/  BSYNC.RECONVERGENT B0 ;  /* 0x0000000000007941 */ /* 0x000fea0003800200 */
.L_x_18:
[----:B------:R-:W0:Y:S08]  /*03d0*/  LDC.64 R10, c[0x0][0x390] ;  /* 0x0000e400ff0a7b82 */ /* 0x000e300000000a00 */
[----:B------:R-:W1:Y:S01]  /*03e0*/  LDC.64 R14, c[0x0][0x398] ;  /* 0x0000e600ff0e7b82 */ /* 0x000e620000000a00 */
[----:B0-----:R-:W-:-:S04]  /*03f0*/  IMAD.WIDE R10, R2, 0x4, R10 ;  /* 0x00000004020a7825 */ /* 0x001fc800078e020a */
[----:B-1----:R-:W-:Y:S01]  /*0400*/  IMAD.WIDE R14, R2, 0x4, R14 ;  /* 0x00000004020e7825 */ /* 0x002fe200078e020e */
[----:B------:R-:W-:Y:S06]  /*0410*/  MEMBAR.SC.GPU ;  /* 0x0000000000007992 */ /* 0x000fec0000002000 */
[----:B------:R-:W-:-:S00]  /*0420*/  ERRBAR ;  /* 0x00000000000079ab */ /* 0x000fc00000000000 */
[----:B------:R-:W-:Y:S06]  /*0430*/  CGAERRBAR ;  /* 0x00000000000075ab */ /* 0x000fec0000000000 */
[----:B------:R-:W-:Y:S01]  /*0440*/  CCTL.IVALL ;  /* 0x00000000ff00798f */ /* 0x000fe20002000000 */
[----:B------:R-:W-:-:S03]  /*0450*/  ISETP.NE.AND P0, PT, R9, R19, PT ;  /* 0x000000130900720c */ /* 0x000fc60003f05270 */
[----:B------:R0:W5:Y:S04]  /*0460*/  LDG.E R10, desc[UR4][R10.64] ;  /* 0x000000040a0a7981 */ /* 0x000168000c1e1900 */
[----:B------:R0:W5:Y:S06]  /*0470*/  LDG.E R15, desc[UR4][R14.64] ;  /* 0x000000040e0f7981 */ /* 0x00016c000c1e1900 */
[----:B------:R-:W-:-:S05]  /*0480*/  @!P0 MOV R9, 0x1 ;  /* 0x0000000100098802 */ /* 0x000fca0000000f00 */
[----:B------:R0:W-:Y:S01]  /*0490*/  @!P0 STG.E desc[UR4][R4.64], R9 ;  /* 0x0000000904008986 */ /* 0x0001e2000c101904 */
[----:B------:R-:W-:Y:S05]  /*04a0*/  @!P0 EXIT ;  /* 0x000000000000894d */ /* 0x000fea0003800000 */
[----:B------:R-:W0:Y:S01]  /*04b0*/  LDCU.64 UR6, c[0x0][0x3a8] ;  /* 0x00007500ff0677ac */ /* 0x000e220008000a00 */
[----:B-----5:R-:W-:Y:S01]  /*04c0*/  IMAD R3, R10, R15, RZ ;  /* 0x0000000f0a037224 */ /* 0x020fe200078e02ff */
[----:B0-----:R-:W-:Y:S02]  /*04d0*/  LEA R4, P0, R6, UR6, 0x3 ;  /* 0x0000000606047c11 */ /* 0x001fe4000f8018ff */
[----:B------:R-:W-:Y:S02]  /*04e0*/  LEA R8, P1, R12, UR6, 0x3 ;  /* 0x000000060c087c11 */ /* 0x000fe4000f8218ff */
[----:B------:R-:W-:Y:S02]  /*04f0*/  LEA.HI.X R5, R6, UR7, R7, 0x3, P0 ;  /* 0x0000000706057c11 */ /* 0x000fe400080f1c07 */
[----:B------:R-:W-:-:S03]  /*0500*/  LEA.HI.X R9, R12, UR7, R13, 0x3, P1 ;  /* 0x000000070c097c11 */ /* 0x000fc600088f1c0d */
[----:B------:R-:W-:Y:S04]  /*0510*/  ATOMG.E.MIN.S64.STRONG.GPU PT, RZ, desc[UR4][R4.64], R2 ;  /* 0x8000000204ff79a8 */ /* 0x000fe800089ef704 */
[----:B------:R-:W-:Y:S01]  /*0520*/  ATOMG.E.MIN.S64.STRONG.GPU PT, RZ, desc[UR4][R8.64], R2 ;  /* 0x8000000208ff79a8 */ /* 0x000fe200089ef704 */
[----:B------:R-:W-:Y:S06]  /*0530*/  MEMBAR.SC.GPU ;  /* 0x0000000000007992 */ /* 0x000fec0000002000 */
[----:B------:R-:W-:-:S00]  /*0540*/  ERRBAR ;  /* 0x00000000000079ab */ /* 0x000fc00000000000 */
[----:B------:R-:W-:Y:S06]  /*0550*/  CGAERRBAR ;  /* 0x00000000000075ab */ /* 0x000fec0000000000 */
[----:B------:R-:W-:Y:S01]  /*0560*/  CCTL.IVALL ;  /* 0x00000000ff00798f */ /* 0x000fe20002000000 */
[----:B------:R-:W-:Y:S05]  /*0570*/  EXIT ;  /* 0x000000000000794d */ /* 0x000fea0003800000 */
.L_x_22:
        /* <DEDUP_REMOVED lines=16> */
.L_x_27:


//--------------------- .text._Z13initMinVertexPxii --------------------------
	.section	.text._Z13initMinVertexPxii,"ax",@progbits
	.align	128
        .global         _Z13initMinVertexPxii
        .type           _Z13initMinVertexPxii,@function
        .size           _Z13initMinVertexPxii,(.L_x_28 - _Z13initMinVertexPxii)
        .other          _Z13initMinVertexPxii,@"STO_CUDA_ENTRY STV_DEFAULT"
_Z13initMinVertexPxii:
.text._Z13initMinVertexPxii:
        /* <DEDUP_REMOVED lines=9> */
[----:B------:R-:W1:Y:S01]  /*0090*/  LDCU UR6, c[0x0][0x388] ;  /* 0x00007100ff0677ac */ /* 0x000e620008000800 */
[----:B------:R-:W2:Y:S01]  /*00a0*/  LDCU.64 UR4, c[0x0][0x358] ;  /* 0x00006b00ff0477ac */ /* 0x000ea20008000a00 */
[----:B-1----:R-:W-:Y:S01]  /*00b0*/  MOV R4, UR6 ;  /* 0x0000000600047c02 */ /* 0x002fe20008000f00 */
[----:B0-----:R-:W-:-:S04]  /*00c0*/  IMAD.WIDE R2, R5, 0x8, R2 ;  /* 0x0000000805027825 */ /* 0x001fc800078e0202 */
[----:B------:R-:W-:-:S05]  /*00d0*/  HFMA2 R5, -RZ, RZ, 8.94069671630859375e-07, 3.125 ;  /* 0x000f4240ff057431 */ /* 0x000fca00000001ff */
[----:B--2---:R-:W-:Y:S01]  /*00e0*/  STG.E.64 desc[UR4][R2.64], R4 ;  /* 0x0000000402007986 */ /* 0x004fe2000c101b04 */
[----:B------:R-:W-:Y:S05]  /*00f0*/  EXIT ;  /* 0x000000000000794d */ /* 0x000fea0003800000 */
.L_x_23:
        /* <DEDUP_REMOVED lines=16> */
.L_x_28:


//--------------------- .text._Z10initParentPii   --------------------------
	.section	.text._Z10initParentPii,"ax",@progbits
	.align	128
        .global         _Z10initParentPii
        .type           _Z10initParentPii,@function
        .size           _Z10initParentPii,(.L_x_29 - _Z10initParentPii)
        .other          _Z10initParentPii,@"STO_CUDA_ENTRY STV_DEFAULT"
_Z10initParentPii:
.text._Z10initParentPii:
        /* <DEDUP_REMOVED lines=11> */
[----:B-1----:R-:W-:Y:S01]  /*00b0*/  STG.E desc[UR4][R2.64], R5 ;  /* 0x0000000502007986 */ /* 0x002fe2000c101904 */
[----:B------:R-:W-:Y:S05]  /*00c0*/  EXIT ;  /* 0x000000000000794d */ /* 0x000fea0003800000 */
.L_x_24:
        /* <DEDUP_REMOVED lines=11> */
.L_x_29:


//--------------------- .nv.global.init           --------------------------
	.section	.nv.global.init,"aw",@progbits
	.align	4
.nv.global.init:
	.type		d_MOD,@object
	.size		d_MOD,(.L_1 - d_MOD)
d_MOD:
        /*0000*/ 	.byte	0x07, 0xca, 0x9a, 0x3b
.L_1:


//--------------------- .nv.shared.reserved.0     --------------------------
	.section	.nv.shared.reserved.0,"aw",@nobits
	.weak		__nv_reservedSMEM_offset_0_alias
	.size		__nv_reservedSMEM_offset_0_alias, 0, 64
	.other		__nv_reservedSMEM_offset_0_alias,@"STO_CUDA_RESERVED_SHARED STV_DEFAULT"
__nv_reservedSMEM_offset_0_alias:
	.zero		0
	.zero		64


//--------------------- .nv.global                --------------------------
	.section	.nv.global,"aw",@nobits
	.align	4
.nv.global:
	.type		mstWeight,@object
	.size		mstWeight,(.L_0 - mstWeight)
mstWeight:
	.zero		4
.L_0:


//--------------------- .nv.constant0._Z6modMSTv  --------------------------
	.section	.nv.constant0._Z6modMSTv,"a",@progbits
	.sectionflags	@""
	.align	4
.nv.constant0._Z6modMSTv:
	.zero		896


//--------------------- .nv.constant0._Z15mergeComponentsPiS_S_S_S_PxS_iS_i --------------------------
	.section	.nv.constant0._Z15mergeComponentsPiS_S_S_S_PxS_iS_i,"a",@progbits
	.sectionflags	@""
	.align	4
.nv.constant0._Z15mergeComponentsPiS_S_S_S_PxS_iS_i:
	.zero		972


//--------------------- .nv.constant0._Z11findMinEdgePiS_S_S_S_PxS_i --------------------------
	.section	.nv.constant0._Z11findMinEdgePiS_S_S_S_PxS_i,"a",@progbits
	.sectionflags	@""
	.align	4
.nv.constant0._Z11findMinEdgePiS_S_S_S_PxS_i:
	.zero		956


//--------------------- .nv.constant0._Z13initMinVertexPxii --------------------------
	.section	.nv.constant0._Z13initMinVertexPxii,"a",@progbits
	.sectionflags	@""
	.align	4
.nv.constant0._Z13initMinVertexPxii:
	.zero		912


//--------------------- .nv.constant0._Z10initParentPii --------------------------
	.section	.nv.constant0._Z10initParentPii,"a",@progbits
	.sectionflags	@""
	.align	4
.nv.constant0._Z10initParentPii:
	.zero		908


//--------------------- SYMBOLS --------------------------

	.type		.nv.reservedSmem.offset0,@object
	.size		.nv.reservedSmem.offset0,0x4
